//
// Generated by NVIDIA NVVM Compiler
//
// Compiler Build ID: CL-36424714
// Cuda compilation tools, release 13.0, V13.0.88
// Based on NVVM 20.0.0
//

.version 9.0
.target sm_100
.address_size 64

	// .globl	_Z15multiply_by_twoPiS_

.visible .entry _Z15multiply_by_twoPiS_(
	.param .u64 .ptr .align 1 _Z15multiply_by_twoPiS__param_0,
	.param .u64 .ptr .align 1 _Z15multiply_by_twoPiS__param_1
)
{
	.reg .b32 	%r<3>;
	.reg .b64 	%rd<5>;

	ld.param.u64 	%rd1, [_Z15multiply_by_twoPiS__param_0];
	ld.param.u64 	%rd2, [_Z15multiply_by_twoPiS__param_1];
	cvta.to.global.u64 	%rd3, %rd2;
	cvta.to.global.u64 	%rd4, %rd1;
	ld.global.u32 	%r1, [%rd4];
	shl.b32 	%r2, %r1, 1;
	st.global.u32 	[%rd3], %r2;
	ret;

}


// ===== COMPILED SASS (sm_100) =====

	.target	sm_100

	.elftype	@"ET_EXEC"


//--------------------- .note.nv.tkinfo           --------------------------
	.section	.note.nv.tkinfo,"",@"SHT_NOTE"
	.sectionflags	@"SHF_NOTE_NV_TKINFO"
	.tkinfo
        /*0018*/ 	.word	0x00000002
        /*0030*/ 	.string	""
        /*0030*/ 	.string	"ptxas"
        /*0030*/ 	.string	"Cuda compilation tools, release 13.0, V13.0.88"
        /*0030*/ 	.string	"Build cuda_13.0.r13.0/compiler.36424714_0"
        /*0030*/ 	.string	"-arch sm_100 -m 64 "



//--------------------- .note.nv.cuinfo           --------------------------
	.section	.note.nv.cuinfo,"",@"SHT_NOTE"
	.sectionflags	@"SHF_NOTE_NV_CUINFO"
        /*0018*/ 	.short	0x0002
        /*001a*/ 	.short	0x0064
        /*001c*/ 	.short	0x0082
	.zero		2


//--------------------- .nv.info                  --------------------------
	.section	.nv.info,"",@"SHT_CUDA_INFO"
	.align	4


	//----- nvinfo : EIATTR_REGCOUNT
	.align		4
        /*0000*/ 	.byte	0x04, 0x2f
        /*0002*/ 	.short	(.L_1 - .L_0)
	.align		4
.L_0:
        /*0004*/ 	.word	index@(_Z15multiply_by_twoPiS_)
        /*0008*/ 	.word	0x0000000a


	//----- nvinfo : EIATTR_FRAME_SIZE
	.align		4
.L_1:
        /*000c*/ 	.byte	0x04, 0x11
        /*000e*/ 	.short	(.L_3 - .L_2)
	.align		4
.L_2:
        /*0010*/ 	.word	index@(_Z15multiply_by_twoPiS_)
        /*0014*/ 	.word	0x00000000


	//----- nvinfo : EIATTR_MIN_STACK_SIZE
	.align		4
.L_3:
        /*0018*/ 	.byte	0x04, 0x12
        /*001a*/ 	.short	(.L_5 - .L_4)
	.align		4
.L_4:
        /*001c*/ 	.word	index@(_Z15multiply_by_twoPiS_)
        /*0020*/ 	.word	0x00000000
.L_5:


//--------------------- .nv.compat                --------------------------
	.section	.nv.compat,"",@"SHT_CUDA_COMPAT_INFO"
	.align	4
        /*0000*/ 	.byte	0x02, 0x09, 0x00, 0x00, 0x02, 0x02, 0x01, 0x00, 0x02, 0x05, 0x05, 0x00, 0x03, 0x07, 0x01, 0x01
        /*0010*/ 	.byte	0x02, 0x03, 0x00, 0x00, 0x02, 0x06, 0x01, 0x00, 0x04, 0x0b, 0x08, 0x00, 0x09, 0x00, 0x00, 0x00
        /*0020*/ 	.byte	0x00, 0x00, 0x00, 0x00


//--------------------- .nv.info._Z15multiply_by_twoPiS_ --------------------------
	.section	.nv.info._Z15multiply_by_twoPiS_,"",@"SHT_CUDA_INFO"
	.sectionflags	@""
	.align	4


	//----- nvinfo : EIATTR_CUDA_API_VERSION
	.align		4
        /*0000*/ 	.byte	0x04, 0x37
        /*0002*/ 	.short	(.L_7 - .L_6)
.L_6:
        /*0004*/ 	.word	0x00000082


	//----- nvinfo : EIATTR_KPARAM_INFO
	.align		4
.L_7:
        /*0008*/ 	.byte	0x04, 0x17
        /*000a*/ 	.short	(.L_9 - .L_8)
.L_8:
        /*000c*/ 	.word	0x00000000
        /*0010*/ 	.short	0x0001
        /*0012*/ 	.short	0x0008
        /*0014*/ 	.byte	0x00, 0xf5, 0x21, 0x00


	//----- nvinfo : EIATTR_KPARAM_INFO
	.align		4
.L_9:
        /*0018*/ 	.byte	0x04, 0x17
        /*001a*/ 	.short	(.L_11 - .L_10)
.L_10:
        /*001c*/ 	.word	0x00000000
        /*0020*/ 	.short	0x0000
        /*0022*/ 	.short	0x0000
        /*0024*/ 	.byte	0x00, 0xf5, 0x21, 0x00


	//----- nvinfo : EIATTR_SPARSE_MMA_MASK
	.align		4
.L_11:
        /*0028*/ 	.byte	0x03, 0x50
        /*002a*/ 	.short	0x0000


	//----- nvinfo : EIATTR_MAXREG_COUNT
	.align		4
        /*002c*/ 	.byte	0x03, 0x1b
        /*002e*/ 	.short	0x00ff


	//----- nvinfo : EIATTR_MERCURY_ISA_VERSION
	.align		4
        /*0030*/ 	.byte	0x03, 0x5f
        /*0032*/ 	.short	0x0101


	//----- nvinfo : EIATTR_VRC_CTA_INIT_COUNT
	.align		4
        /*0034*/ 	.byte	0x02, 0x4a
	.zero		1
	.zero		1


	//----- nvinfo : EIATTR_EXIT_INSTR_OFFSETS
	.align		4
        /*0038*/ 	.byte	0x04, 0x1c
        /*003a*/ 	.short	(.L_13 - .L_12)


	//   ....[0]....
.L_12:
        /*003c*/ 	.word	0x00000070


	//----- nvinfo : EIATTR_CBANK_PARAM_SIZE
	.align		4
.L_13:
        /*0040*/ 	.byte	0x03, 0x19
        /*0042*/ 	.short	0x0010


	//----- nvinfo : EIATTR_PARAM_CBANK
	.align		4
        /*0044*/ 	.byte	0x04, 0x0a
        /*0046*/ 	.short	(.L_15 - .L_14)
	.align		4
.L_14:
        /*0048*/ 	.word	index@(.nv.constant0._Z15multiply_by_twoPiS_)
        /*004c*/ 	.short	0x0380
        /*004e*/ 	.short	0x0010


	//----- nvinfo : EIATTR_SW_WAR
	.align		4
.L_15:
        /*0050*/ 	.byte	0x04, 0x36
        /*0052*/ 	.short	(.L_17 - .L_16)
.L_16:
        /*0054*/ 	.word	0x00000008
.L_17:


//--------------------- .nv.callgraph             --------------------------
	.section	.nv.callgraph,"",@"SHT_CUDA_CALLGRAPH"
	.align	4
	.sectionentsize	8
	.align		4
        /*0000*/ 	.word	0x00000000
	.align		4
        /*0004*/ 	.word	0xffffffff
	.align		4
        /*0008*/ 	.word	0x00000000
	.align		4
        /*000c*/ 	.word	0xfffffffe
	.align		4
        /*0010*/ 	.word	0x00000000
	.align		4
        /*0014*/ 	.word	0xfffffffd
	.align		4
        /*0018*/ 	.word	0x00000000
	.align		4
        /*001c*/ 	.word	0xfffffffc


//--------------------- .text._Z15multiply_by_twoPiS_ --------------------------
	.section	.text._Z15multiply_by_twoPiS_,"ax",@progbits
	.align	128
        .global         _Z15multiply_by_twoPiS_
        .type           _Z15multiply_by_twoPiS_,@function
        .size           _Z15multiply_by_twoPiS_,(.L_x_1 - _Z15multiply_by_twoPiS_)
        .other          _Z15multiply_by_twoPiS_,@"STO_CUDA_ENTRY STV_DEFAULT"
_Z15multiply_by_twoPiS_:
.text._Z15multiply_by_twoPiS_:
[----:B------:R-:W-:Y:S08]  /*0000*/  LDC R1, c[0x0][0x37c] ;  /* 0x0000df00ff017b82 */ /* 0x000ff00000000800 */
[----:B------:R-:W0:Y:S01]  /*0010*/  LDC.64 R2, c[0x0][0x380] ;  /* 0x0000e000ff027b82 */ /* 0x000e220000000a00 */
[----:B------:R-:W0:Y:S02]  /*0020*/  LDCU.64 UR4, c[0x0][0x358] ;  /* 0x00006b00ff0477ac */ /* 0x000e240008000a00 */
[----:B0-----:R-:W2:Y:S05]  /*0030*/  LDG.E R2, desc[UR4][R2.64] ;  /* 0x0000000402027981 */ /* 0x001eaa000c1e1900 */
[----:B------:R-:W0:Y:S01]  /*0040*/  LDC.64 R4, c[0x0][0x388] ;  /* 0x0000e200ff047b82 */ /* 0x000e220000000a00 */
[----:B--2---:R-:W-:-:S05]  /*0050*/  SHF.L.U32 R7, R2, 0x1, RZ ;  /* 0x0000000102077819 */ /* 0x004fca00000006ff */
[----:B0-----:R-:W-:Y:S01]  /*0060*/  STG.E desc[UR4][R4.64], R7 ;  /* 0x0000000704007986 */ /* 0x001fe2000c101904 */
[----:B------:R-:W-:Y:S05]  /*0070*/  EXIT ;  /* 0x000000000000794d */ /* 0x000fea0003800000 */
.L_x_0:
[----:B------:R-:W-:-:S00]  /*0080*/  BRA `(.L_x_0) ;  /* 0xfffffffc00fc7947 */ /* 0x000fc0000383ffff */
[----:B------:R-:W-:-:S00]  /*0090*/  NOP ;  /* 0x0000000000007918 */ /* 0x000fc00000000000 */
        /* <DEDUP_REMOVED lines=14> */
.L_x_1:


//--------------------- .nv.shared.reserved.0     --------------------------
	.section	.nv.shared.reserved.0,"aw",@nobits
	.weak		__nv_reservedSMEM_offset_0_alias
	.size		__nv_reservedSMEM_offset_0_alias, 0, 64
	.other		__nv_reservedSMEM_offset_0_alias,@"STO_CUDA_RESERVED_SHARED STV_DEFAULT"
__nv_reservedSMEM_offset_0_alias:
	.zero		0
	.zero		64


//--------------------- .nv.constant0._Z15multiply_by_twoPiS_ --------------------------
	.section	.nv.constant0._Z15multiply_by_twoPiS_,"a",@progbits
	.sectionflags	@""
	.align	4
.nv.constant0._Z15multiply_by_twoPiS_:
	.zero		912


//--------------------- SYMBOLS --------------------------

	.type		.nv.reservedSmem.offset0,@object
	.size		.nv.reservedSmem.offset0,0x4
